//
// Generated by NVIDIA NVVM Compiler
//
// Compiler Build ID: CL-36424714
// Cuda compilation tools, release 13.0, V13.0.88
// Based on NVVM 20.0.0
//

.version 9.0
.target sm_100
.address_size 64

	// .globl	_Z8myKernelPfS_S_i

.visible .entry _Z8myKernelPfS_S_i(
	.param .u64 .ptr .align 1 _Z8myKernelPfS_S_i_param_0,
	.param .u64 .ptr .align 1 _Z8myKernelPfS_S_i_param_1,
	.param .u64 .ptr .align 1 _Z8myKernelPfS_S_i_param_2,
	.param .u32 _Z8myKernelPfS_S_i_param_3
)
{
	.reg .pred 	%p<2>;
	.reg .b32 	%r<6>;
	.reg .b32 	%f<4>;
	.reg .b64 	%rd<11>;

	ld.param.u64 	%rd1, [_Z8myKernelPfS_S_i_param_0];
	ld.param.u64 	%rd2, [_Z8myKernelPfS_S_i_param_1];
	ld.param.u64 	%rd3, [_Z8myKernelPfS_S_i_param_2];
	ld.param.u32 	%r2, [_Z8myKernelPfS_S_i_param_3];
	mov.u32 	%r3, %ctaid.x;
	mov.u32 	%r4, %ntid.x;
	mov.u32 	%r5, %tid.x;
	mad.lo.s32 	%r1, %r3, %r4, %r5;
	setp.ge.s32 	%p1, %r1, %r2;
	@%p1 bra 	$L__BB0_2;
	cvta.to.global.u64 	%rd4, %rd1;
	cvta.to.global.u64 	%rd5, %rd2;
	cvta.to.global.u64 	%rd6, %rd3;
	mul.wide.s32 	%rd7, %r1, 4;
	add.s64 	%rd8, %rd4, %rd7;
	ld.global.f32 	%f1, [%rd8];
	add.s64 	%rd9, %rd5, %rd7;
	ld.global.f32 	%f2, [%rd9];
	add.f32 	%f3, %f1, %f2;
	add.s64 	%rd10, %rd6, %rd7;
	st.global.f32 	[%rd10], %f3;
$L__BB0_2:
	ret;

}


// ===== COMPILED SASS (sm_100) =====

	.target	sm_100

	.elftype	@"ET_EXEC"


//--------------------- .note.nv.tkinfo           --------------------------
	.section	.note.nv.tkinfo,"",@"SHT_NOTE"
	.sectionflags	@"SHF_NOTE_NV_TKINFO"
	.tkinfo
        /*0018*/ 	.word	0x00000002
        /*0030*/ 	.string	""
        /*0030*/ 	.string	"ptxas"
        /*0030*/ 	.string	"Cuda compilation tools, release 13.0, V13.0.88"
        /*0030*/ 	.string	"Build cuda_13.0.r13.0/compiler.36424714_0"
        /*0030*/ 	.string	"-arch sm_100 -m 64 "



//--------------------- .note.nv.cuinfo           --------------------------
	.section	.note.nv.cuinfo,"",@"SHT_NOTE"
	.sectionflags	@"SHF_NOTE_NV_CUINFO"
        /*0018*/ 	.short	0x0002
        /*001a*/ 	.short	0x0064
        /*001c*/ 	.short	0x0082
	.zero		2


//--------------------- .nv.info                  --------------------------
	.section	.nv.info,"",@"SHT_CUDA_INFO"
	.align	4


	//----- nvinfo : EIATTR_REGCOUNT
	.align		4
        /*0000*/ 	.byte	0x04, 0x2f
        /*0002*/ 	.short	(.L_1 - .L_0)
	.align		4
.L_0:
        /*0004*/ 	.word	index@(_Z8myKernelPfS_S_i)
        /*0008*/ 	.word	0x0000000c


	//----- nvinfo : EIATTR_FRAME_SIZE
	.align		4
.L_1:
        /*000c*/ 	.byte	0x04, 0x11
        /*000e*/ 	.short	(.L_3 - .L_2)
	.align		4
.L_2:
        /*0010*/ 	.word	index@(_Z8myKernelPfS_S_i)
        /*0014*/ 	.word	0x00000000


	//----- nvinfo : EIATTR_MIN_STACK_SIZE
	.align		4
.L_3:
        /*0018*/ 	.byte	0x04, 0x12
        /*001a*/ 	.short	(.L_5 - .L_4)
	.align		4
.L_4:
        /*001c*/ 	.word	index@(_Z8myKernelPfS_S_i)
        /*0020*/ 	.word	0x00000000
.L_5:


//--------------------- .nv.compat                --------------------------
	.section	.nv.compat,"",@"SHT_CUDA_COMPAT_INFO"
	.align	4
        /*0000*/ 	.byte	0x02, 0x09, 0x00, 0x00, 0x02, 0x02, 0x01, 0x00, 0x02, 0x05, 0x05, 0x00, 0x03, 0x07, 0x01, 0x01
        /*0010*/ 	.byte	0x02, 0x03, 0x00, 0x00, 0x02, 0x06, 0x01, 0x00, 0x04, 0x0b, 0x08, 0x00, 0x09, 0x00, 0x00, 0x00
        /*0020*/ 	.byte	0x00, 0x00, 0x00, 0x00


//--------------------- .nv.info._Z8myKernelPfS_S_i --------------------------
	.section	.nv.info._Z8myKernelPfS_S_i,"",@"SHT_CUDA_INFO"
	.sectionflags	@""
	.align	4


	//----- nvinfo : EIATTR_CUDA_API_VERSION
	.align		4
        /*0000*/ 	.byte	0x04, 0x37
        /*0002*/ 	.short	(.L_7 - .L_6)
.L_6:
        /*0004*/ 	.word	0x00000082


	//----- nvinfo : EIATTR_KPARAM_INFO
	.align		4
.L_7:
        /*0008*/ 	.byte	0x04, 0x17
        /*000a*/ 	.short	(.L_9 - .L_8)
.L_8:
        /*000c*/ 	.word	0x00000000
        /*0010*/ 	.short	0x0003
        /*0012*/ 	.short	0x0018
        /*0014*/ 	.byte	0x00, 0xf0, 0x11, 0x00


	//----- nvinfo : EIATTR_KPARAM_INFO
	.align		4
.L_9:
        /*0018*/ 	.byte	0x04, 0x17
        /*001a*/ 	.short	(.L_11 - .L_10)
.L_10:
        /*001c*/ 	.word	0x00000000
        /*0020*/ 	.short	0x0002
        /*0022*/ 	.short	0x0010
        /*0024*/ 	.byte	0x00, 0xf5, 0x21, 0x00


	//----- nvinfo : EIATTR_KPARAM_INFO
	.align		4
.L_11:
        /*0028*/ 	.byte	0x04, 0x17
        /*002a*/ 	.short	(.L_13 - .L_12)
.L_12:
        /*002c*/ 	.word	0x00000000
        /*0030*/ 	.short	0x0001
        /*0032*/ 	.short	0x0008
        /*0034*/ 	.byte	0x00, 0xf5, 0x21, 0x00


	//----- nvinfo : EIATTR_KPARAM_INFO
	.align		4
.L_13:
        /*0038*/ 	.byte	0x04, 0x17
        /*003a*/ 	.short	(.L_15 - .L_14)
.L_14:
        /*003c*/ 	.word	0x00000000
        /*0040*/ 	.short	0x0000
        /*0042*/ 	.short	0x0000
        /*0044*/ 	.byte	0x00, 0xf5, 0x21, 0x00


	//----- nvinfo : EIATTR_SPARSE_MMA_MASK
	.align		4
.L_15:
        /*0048*/ 	.byte	0x03, 0x50
        /*004a*/ 	.short	0x0000


	//----- nvinfo : EIATTR_MAXREG_COUNT
	.align		4
        /*004c*/ 	.byte	0x03, 0x1b
        /*004e*/ 	.short	0x00ff


	//----- nvinfo : EIATTR_MERCURY_ISA_VERSION
	.align		4
        /*0050*/ 	.byte	0x03, 0x5f
        /*0052*/ 	.short	0x0101


	//----- nvinfo : EIATTR_VRC_CTA_INIT_COUNT
	.align		4
        /*0054*/ 	.byte	0x02, 0x4a
	.zero		1
	.zero		1


	//----- nvinfo : EIATTR_EXIT_INSTR_OFFSETS
	.align		4
        /*0058*/ 	.byte	0x04, 0x1c
        /*005a*/ 	.short	(.L_17 - .L_16)


	//   ....[0]....
.L_16:
        /*005c*/ 	.word	0x00000070


	//   ....[1]....
        /*0060*/ 	.word	0x00000130


	//----- nvinfo : EIATTR_CBANK_PARAM_SIZE
	.align		4
.L_17:
        /*0064*/ 	.byte	0x03, 0x19
        /*0066*/ 	.short	0x001c


	//----- nvinfo : EIATTR_PARAM_CBANK
	.align		4
        /*0068*/ 	.byte	0x04, 0x0a
        /*006a*/ 	.short	(.L_19 - .L_18)
	.align		4
.L_18:
        /*006c*/ 	.word	index@(.nv.constant0._Z8myKernelPfS_S_i)
        /*0070*/ 	.short	0x0380
        /*0072*/ 	.short	0x001c


	//----- nvinfo : EIATTR_SW_WAR
	.align		4
.L_19:
        /*0074*/ 	.byte	0x04, 0x36
        /*0076*/ 	.short	(.L_21 - .L_20)
.L_20:
        /*0078*/ 	.word	0x00000008
.L_21:


//--------------------- .nv.callgraph             --------------------------
	.section	.nv.callgraph,"",@"SHT_CUDA_CALLGRAPH"
	.align	4
	.sectionentsize	8
	.align		4
        /*0000*/ 	.word	0x00000000
	.align		4
        /*0004*/ 	.word	0xffffffff
	.align		4
        /*0008*/ 	.word	0x00000000
	.align		4
        /*000c*/ 	.word	0xfffffffe
	.align		4
        /*0010*/ 	.word	0x00000000
	.align		4
        /*0014*/ 	.word	0xfffffffd
	.align		4
        /*0018*/ 	.word	0x00000000
	.align		4
        /*001c*/ 	.word	0xfffffffc


//--------------------- .text._Z8myKernelPfS_S_i  --------------------------
	.section	.text._Z8myKernelPfS_S_i,"ax",@progbits
	.align	128
        .global         _Z8myKernelPfS_S_i
        .type           _Z8myKernelPfS_S_i,@function
        .size           _Z8myKernelPfS_S_i,(.L_x_1 - _Z8myKernelPfS_S_i)
        .other          _Z8myKernelPfS_S_i,@"STO_CUDA_ENTRY STV_DEFAULT"
_Z8myKernelPfS_S_i:
.text._Z8myKernelPfS_S_i:
[----:B------:R-:W-:Y:S01]  /*0000*/  LDC R1, c[0x0][0x37c] ;  /* 0x0000df00ff017b82 */ /* 0x000fe20000000800 */
[----:B------:R-:W0:Y:S07]  /*0010*/  S2R R0, SR_TID.X ;  /* 0x0000000000007919 */ /* 0x000e2e0000002100 */
[----:B------:R-:W0:Y:S01]  /*0020*/  S2UR UR4, SR_CTAID.X ;  /* 0x00000000000479c3 */ /* 0x000e220000002500 */
[----:B------:R-:W1:Y:S07]  /*0030*/  LDCU UR5, c[0x0][0x398] ;  /* 0x00007300ff0577ac */ /* 0x000e6e0008000800 */
[----:B------:R-:W0:Y:S02]  /*0040*/  LDC R9, c[0x0][0x360] ;  /* 0x0000d800ff097b82 */ /* 0x000e240000000800 */
[----:B0-----:R-:W-:-:S05]  /*0050*/  IMAD R9, R9, UR4, R0 ;  /* 0x0000000409097c24 */ /* 0x001fca000f8e0200 */
[----:B-1----:R-:W-:-:S13]  /*0060*/  ISETP.GE.AND P0, PT, R9, UR5, PT ;  /* 0x0000000509007c0c */ /* 0x002fda000bf06270 */
[----:B------:R-:W-:Y:S05]  /*0070*/  @P0 EXIT ;  /* 0x000000000000094d */ /* 0x000fea0003800000 */
[----:B------:R-:W0:Y:S01]  /*0080*/  LDC.64 R2, c[0x0][0x380] ;  /* 0x0000e000ff027b82 */ /* 0x000e220000000a00 */
[----:B------:R-:W1:Y:S07]  /*0090*/  LDCU.64 UR4, c[0x0][0x358] ;  /* 0x00006b00ff0477ac */ /* 0x000e6e0008000a00 */
[----:B------:R-:W2:Y:S08]  /*00a0*/  LDC.64 R4, c[0x0][0x388] ;  /* 0x0000e200ff047b82 */ /* 0x000eb00000000a00 */
[----:B------:R-:W3:Y:S01]  /*00b0*/  LDC.64 R6, c[0x0][0x390] ;  /* 0x0000e400ff067b82 */ /* 0x000ee20000000a00 */
[----:B0-----:R-:W-:-:S06]  /*00c0*/  IMAD.WIDE R2, R9, 0x4, R2 ;  /* 0x0000000409027825 */ /* 0x001fcc00078e0202 */
[----:B-1----:R-:W4:Y:S01]  /*00d0*/  LDG.E R2, desc[UR4][R2.64] ;  /* 0x0000000402027981 */ /* 0x002f22000c1e1900 */
[----:B--2---:R-:W-:-:S06]  /*00e0*/  IMAD.WIDE R4, R9, 0x4, R4 ;  /* 0x0000000409047825 */ /* 0x004fcc00078e0204 */
[----:B------:R-:W4:Y:S01]  /*00f0*/  LDG.E R5, desc[UR4][R4.64] ;  /* 0x0000000404057981 */ /* 0x000f22000c1e1900 */
[----:B---3--:R-:W-:-:S04]  /*0100*/  IMAD.WIDE R6, R9, 0x4, R6 ;  /* 0x0000000409067825 */ /* 0x008fc800078e0206 */
[----:B----4-:R-:W-:-:S05]  /*0110*/  FADD R9, R2, R5 ;  /* 0x0000000502097221 */ /* 0x010fca0000000000 */
[----:B------:R-:W-:Y:S01]  /*0120*/  STG.E desc[UR4][R6.64], R9 ;  /* 0x0000000906007986 */ /* 0x000fe2000c101904 */
[----:B------:R-:W-:Y:S05]  /*0130*/  EXIT ;  /* 0x000000000000794d */ /* 0x000fea0003800000 */
.L_x_0:
[----:B------:R-:W-:-:S00]  /*0140*/  BRA `(.L_x_0) ;  /* 0xfffffffc00fc7947 */ /* 0x000fc0000383ffff */
[----:B------:R-:W-:-:S00]  /*0150*/  NOP ;  /* 0x0000000000007918 */ /* 0x000fc00000000000 */
        /* <DEDUP_REMOVED lines=10> */
.L_x_1:


//--------------------- .nv.shared.reserved.0     --------------------------
	.section	.nv.shared.reserved.0,"aw",@nobits
	.weak		__nv_reservedSMEM_offset_0_alias
	.size		__nv_reservedSMEM_offset_0_alias, 0, 64
	.other		__nv_reservedSMEM_offset_0_alias,@"STO_CUDA_RESERVED_SHARED STV_DEFAULT"
__nv_reservedSMEM_offset_0_alias:
	.zero		0
	.zero		64


//--------------------- .nv.constant0._Z8myKernelPfS_S_i --------------------------
	.section	.nv.constant0._Z8myKernelPfS_S_i,"a",@progbits
	.sectionflags	@""
	.align	4
.nv.constant0._Z8myKernelPfS_S_i:
	.zero		924


//--------------------- SYMBOLS --------------------------

	.type		.nv.reservedSmem.offset0,@object
	.size		.nv.reservedSmem.offset0,0x4
